	.headerflags	@"EF_CUDA_TEXMODE_UNIFIED EF_CUDA_64BIT_ADDRESS EF_CUDA_ACCELERATORS EF_CUDA_SM90 EF_CUDA_VIRTUAL_SM(EF_CUDA_SM90)"
	.elftype	@"ET_EXEC"


//--------------------- .nv.info                  --------------------------
	.section	.nv.info,"",@"SHT_CUDA_INFO"
	.align	4


	//----- nvinfo : EIATTR_REGCOUNT
	.align		4
        /*0000*/ 	.byte	0x04, 0x2f
        /*0002*/ 	.short	(.L_3 - .L_2)
	.align		4
.L_2:
        /*0004*/ 	.word	index@(triton_poi_fused__native_batch_norm_legit_no_training_silu_36)
        /*0008*/ 	.word	0x00000020


	//----- nvinfo : EIATTR_MIN_STACK_SIZE
	.align		4
.L_3:
        /*000c*/ 	.byte	0x04, 0x12
        /*000e*/ 	.short	(.L_5 - .L_4)
	.align		4
.L_4:
        /*0010*/ 	.word	index@(triton_poi_fused__native_batch_norm_legit_no_training_silu_36)
        /*0014*/ 	.word	0x00000000


	//----- nvinfo : EIATTR_FRAME_SIZE
	.align		4
.L_5:
        /*0018*/ 	.byte	0x04, 0x11
        /*001a*/ 	.short	(.L_7 - .L_6)
	.align		4
.L_6:
        /*001c*/ 	.word	index@(triton_poi_fused__native_batch_norm_legit_no_training_silu_36)
        /*0020*/ 	.word	0x00000000


	//----- nvinfo : EIATTR_MIN_STACK_SIZE
	.align		4
.L_7:
        /*0024*/ 	.byte	0x04, 0x12
        /*0026*/ 	.short	(.L_9 - .L_8)
	.align		4
.L_8:
        /*0028*/ 	.word	index@(triton_poi_fused__native_batch_norm_legit_no_training_silu_36)
        /*002c*/ 	.word	0x00000000
.L_9:


//--------------------- .nv.info.triton_poi_fused__native_batch_norm_legit_no_training_silu_36 --------------------------
	.section	.nv.info.triton_poi_fused__native_batch_norm_legit_no_training_silu_36,"",@"SHT_CUDA_INFO"
	.sectionflags	@""
	.align	4


	//----- nvinfo : EIATTR_CUDA_API_VERSION
	.align		4
        /*0000*/ 	.byte	0x04, 0x37
        /*0002*/ 	.short	(.L_11 - .L_10)
.L_10:
        /*0004*/ 	.word	0x0000007c


	//----- nvinfo : EIATTR_KPARAM_INFO
	.align		4
.L_11:
        /*0008*/ 	.byte	0x04, 0x17
        /*000a*/ 	.short	(.L_13 - .L_12)
.L_12:
        /*000c*/ 	.word	0x00000000
        /*0010*/ 	.short	0x0007
        /*0012*/ 	.short	0x0034
        /*0014*/ 	.byte	0x00, 0xf0, 0x11, 0x00


	//----- nvinfo : EIATTR_KPARAM_INFO
	.align		4
.L_13:
        /*0018*/ 	.byte	0x04, 0x17
        /*001a*/ 	.short	(.L_15 - .L_14)
.L_14:
        /*001c*/ 	.word	0x00000000
        /*0020*/ 	.short	0x0006
        /*0022*/ 	.short	0x0030
        /*0024*/ 	.byte	0x00, 0xf0, 0x11, 0x00


	//----- nvinfo : EIATTR_KPARAM_INFO
	.align		4
.L_15:
        /*0028*/ 	.byte	0x04, 0x17
        /*002a*/ 	.short	(.L_17 - .L_16)
.L_16:
        /*002c*/ 	.word	0x00000000
        /*0030*/ 	.short	0x0005
        /*0032*/ 	.short	0x0028
        /*0034*/ 	.byte	0x00, 0xf4, 0x21, 0x00


	//----- nvinfo : EIATTR_KPARAM_INFO
	.align		4
.L_17:
        /*0038*/ 	.byte	0x04, 0x17
        /*003a*/ 	.short	(.L_19 - .L_18)
.L_18:
        /*003c*/ 	.word	0x00000000
        /*0040*/ 	.short	0x0004
        /*0042*/ 	.short	0x0020
        /*0044*/ 	.byte	0x00, 0xf4, 0x21, 0x00


	//----- nvinfo : EIATTR_KPARAM_INFO
	.align		4
.L_19:
        /*0048*/ 	.byte	0x04, 0x17
        /*004a*/ 	.short	(.L_21 - .L_20)
.L_20:
        /*004c*/ 	.word	0x00000000
        /*0050*/ 	.short	0x0003
        /*0052*/ 	.short	0x0018
        /*0054*/ 	.byte	0x00, 0xf4, 0x21, 0x00


	//----- nvinfo : EIATTR_KPARAM_INFO
	.align		4
.L_21:
        /*0058*/ 	.byte	0x04, 0x17
        /*005a*/ 	.short	(.L_23 - .L_22)
.L_22:
        /*005c*/ 	.word	0x00000000
        /*0060*/ 	.short	0x0002
        /*0062*/ 	.short	0x0010
        /*0064*/ 	.byte	0x00, 0xf4, 0x21, 0x00


	//----- nvinfo : EIATTR_KPARAM_INFO
	.align		4
.L_23:
        /*0068*/ 	.byte	0x04, 0x17
        /*006a*/ 	.short	(.L_25 - .L_24)
.L_24:
        /*006c*/ 	.word	0x00000000
        /*0070*/ 	.short	0x0001
        /*0072*/ 	.short	0x0008
        /*0074*/ 	.byte	0x00, 0xf4, 0x21, 0x00


	//----- nvinfo : EIATTR_KPARAM_INFO
	.align		4
.L_25:
        /*0078*/ 	.byte	0x04, 0x17
        /*007a*/ 	.short	(.L_27 - .L_26)
.L_26:
        /*007c*/ 	.word	0x00000000
        /*0080*/ 	.short	0x0000
        /*0082*/ 	.short	0x0000
        /*0084*/ 	.byte	0x00, 0xf4, 0x21, 0x00


	//----- nvinfo : EIATTR_SPARSE_MMA_MASK
	.align		4
.L_27:
        /*0088*/ 	.byte	0x03, 0x50
        /*008a*/ 	.short	0x0000


	//----- nvinfo : EIATTR_MAXREG_COUNT
	.align		4
        /*008c*/ 	.byte	0x03, 0x1b
        /*008e*/ 	.short	0x00ff


	//----- nvinfo : EIATTR_EXIT_INSTR_OFFSETS
	.align		4
        /*0090*/ 	.byte	0x04, 0x1c
        /*0092*/ 	.short	(.L_29 - .L_28)


	//   ....[0]....
.L_28:
        /*0094*/ 	.word	0x00001040


	//   ....[1]....
        /*0098*/ 	.word	0x00001090


	//----- nvinfo : EIATTR_REQNTID
	.align		4
.L_29:
        /*009c*/ 	.byte	0x04, 0x10
        /*009e*/ 	.short	(.L_31 - .L_30)
.L_30:
        /*00a0*/ 	.word	0x00000080
        /*00a4*/ 	.word	0x00000001
        /*00a8*/ 	.word	0x00000001


	//----- nvinfo : EIATTR_CBANK_PARAM_SIZE
	.align		4
.L_31:
        /*00ac*/ 	.byte	0x03, 0x19
        /*00ae*/ 	.short	0x0038


	//----- nvinfo : EIATTR_PARAM_CBANK
	.align		4
        /*00b0*/ 	.byte	0x04, 0x0a
        /*00b2*/ 	.short	(.L_33 - .L_32)
	.align		4
.L_32:
        /*00b4*/ 	.word	index@(.nv.constant0.triton_poi_fused__native_batch_norm_legit_no_training_silu_36)
        /*00b8*/ 	.short	0x0210
        /*00ba*/ 	.short	0x0038


	//----- nvinfo : EIATTR_SW_WAR
	.align		4
.L_33:
        /*00bc*/ 	.byte	0x04, 0x36
        /*00be*/ 	.short	(.L_35 - .L_34)
.L_34:
        /*00c0*/ 	.word	0x00000008
.L_35:


//--------------------- .nv.callgraph             --------------------------
	.section	.nv.callgraph,"",@"SHT_CUDA_CALLGRAPH"
	.align	4
	.sectionentsize	8
	.align		4
        /*0000*/ 	.word	0x00000000
	.align		4
        /*0004*/ 	.word	0xffffffff
	.align		4
        /*0008*/ 	.word	0x00000000
	.align		4
        /*000c*/ 	.word	0xfffffffe
	.align		4
        /*0010*/ 	.word	0x00000000
	.align		4
        /*0014*/ 	.word	0xfffffffd
	.align		4
        /*0018*/ 	.word	0x00000000
	.align		4
        /*001c*/ 	.word	0xfffffffc


//--------------------- .nv.constant4             --------------------------
	.section	.nv.constant4,"a",@progbits
	.align	8
	.align		8
.nv.constant4:
        /*0000*/ 	.dword	_$_str
	.align		8
        /*0008*/ 	.dword	_$_str_$_2


//--------------------- .text.triton_poi_fused__native_batch_norm_legit_no_training_silu_36 --------------------------
	.section	.text.triton_poi_fused__native_batch_norm_legit_no_training_silu_36,"ax",@progbits
	.sectionflags	@"SHF_BARRIERS=1"
	.align	128
        .global         triton_poi_fused__native_batch_norm_legit_no_training_silu_36
        .type           triton_poi_fused__native_batch_norm_legit_no_training_silu_36,@function
        .size           triton_poi_fused__native_batch_norm_legit_no_training_silu_36,(.L_x_1 - triton_poi_fused__native_batch_norm_legit_no_training_silu_36)
        .other          triton_poi_fused__native_batch_norm_legit_no_training_silu_36,@"STO_CUDA_ENTRY STV_DEFAULT"
triton_poi_fused__native_batch_norm_legit_no_training_silu_36:
.text.triton_poi_fused__native_batch_norm_legit_no_training_silu_36:
[----:B------:R-:W0:Y:S01]  /*0000*/  LDC R1, c[0x0][0x28] ;  /* 0x00000a00ff017b82 */ /* 0x000e220000000800 */
[----:B------:R-:W1:Y:S07]  /*0010*/  S2R R2, SR_CTAID.X ;  /* 0x0000000000027919 */ /* 0x000e6e0000002500 */
[----:B------:R-:W2:Y:S01]  /*0020*/  LDC.64 R10, c[0x0][0x220] ;  /* 0x00008800ff0a7b82 */ /* 0x000ea20000000a00 */
[----:B------:R-:W-:Y:S02]  /*0030*/  CS2R R4, SRZ ;  /* 0x0000000000047805 */ /* 0x000fe4000001ff00 */
[----:B------:R-:W-:Y:S01]  /*0040*/  CS2R R6, SRZ ;  /* 0x0000000000067805 */ /* 0x000fe2000001ff00 */
[----:B------:R-:W3:Y:S01]  /*0050*/  S2R R3, SR_TID.X ;  /* 0x0000000000037919 */ /* 0x000ee20000002100 */
[----:B------:R-:W-:Y:S01]  /*0060*/  ULDC.64 UR6, c[0x0][0x208] ;  /* 0x0000820000067ab9 */ /* 0x000fe20000000a00 */
[----:B------:R-:W4:Y:S02]  /*0070*/  S2R R0, SR_CTAID.Y ;  /* 0x0000000000007919 */ /* 0x000f240000002600 */
[----:B------:R-:W5:Y:S08]  /*0080*/  LDC.64 R20, c[0x0][0x210] ;  /* 0x00008400ff147b82 */ /* 0x000f700000000a00 */
[----:B------:R-:W5:Y:S01]  /*0090*/  LDC.64 R18, c[0x0][0x218] ;  /* 0x00008600ff127b82 */ /* 0x000f620000000a00 */
[----:B-1----:R-:W-:-:S02]  /*00a0*/  SHF.L.U32 R2, R2, 0x6, RZ ;  /* 0x0000000602027819 */ /* 0x002fc400000006ff */
[----:B---3--:R-:W-:-:S04]  /*00b0*/  SHF.L.U32 R27, R3, 0x2, RZ ;  /* 0x00000002031b7819 */ /* 0x008fc800000006ff */
[----:B------:R-:W-:-:S04]  /*00c0*/  LOP3.LUT R27, R2, 0x3c, R27, 0xf8, !PT ;  /* 0x0000003c021b7812 */ /* 0x000fc800078ef81b */
[C---:B------:R-:W-:Y:S01]  /*00d0*/  ISETP.GE.AND P0, PT, R27.reuse, 0x300, PT ;  /* 0x000003001b00780c */ /* 0x040fe20003f06270 */
[----:B--2---:R-:W-:-:S12]  /*00e0*/  IMAD.WIDE R10, R27, 0x4, R10 ;  /* 0x000000041b0a7825 */ /* 0x004fd800078e020a */
[----:B------:R1:W2:Y:S01]  /*00f0*/  @!P0 LDG.E.EL.128 R4, desc[UR6][R10.64] ;  /* 0x000000060a048981 */ /* 0x0002a2000c2e1d00 */
[----:B------:R-:W-:Y:S02]  /*0100*/  SHF.R.U32.HI R13, RZ, 0x4, R3 ;  /* 0x00000004ff0d7819 */ /* 0x000fe40000011603 */
[----:B------:R-:W-:Y:S02]  /*0110*/  CS2R R8, SRZ ;  /* 0x0000000000087805 */ /* 0x000fe4000001ff00 */
[----:B----4-:R-:W-:Y:S02]  /*0120*/  SHF.L.U32 R0, R0, 0x4, RZ ;  /* 0x0000000400007819 */ /* 0x010fe400000006ff */
[----:B------:R-:W-:-:S04]  /*0130*/  SGXT.U32 R13, R13, 0x3 ;  /* 0x000000030d0d781a */ /* 0x000fc80000000000 */
[----:B------:R-:W-:Y:S01]  /*0140*/  LOP3.LUT R12, R0, R13, RZ, 0xfc, !PT ;  /* 0x0000000d000c7212 */ /* 0x000fe200078efcff */
[----:B0----5:R-:W-:Y:S01]  /*0150*/  IMAD.WIDE R24, R27, 0x4, R18 ;  /* 0x000000041b187825 */ /* 0x021fe200078e0212 */
[----:B------:R-:W-:Y:S02]  /*0160*/  LOP3.LUT R13, R0, 0x8, R13, 0xfe, !PT ;  /* 0x00000008000d7812 */ /* 0x000fe400078efe0d */
[----:B-1----:R-:W-:Y:S02]  /*0170*/  CS2R R10, SRZ ;  /* 0x00000000000a7805 */ /* 0x002fe4000001ff00 */
[C---:B------:R-:W-:Y:S01]  /*0180*/  ISETP.LT.AND P1, PT, R12.reuse, 0x10, !P0 ;  /* 0x000000100c00780c */ /* 0x040fe20004721270 */
[----:B------:R-:W-:Y:S01]  /*0190*/  IMAD R23, R12, 0x300, R27 ;  /* 0x000003000c177824 */ /* 0x000fe200078e021b */
[----:B------:R-:W-:-:S04]  /*01a0*/  ISETP.LT.AND P2, PT, R13, 0x10, !P0 ;  /* 0x000000100d00780c */ /* 0x000fc80004741270 */
[----:B------:R-:W-:Y:S01]  /*01b0*/  IADD3 R15, R23, 0x1800, RZ ;  /* 0x00001800170f7810 */ /* 0x000fe20007ffe0ff */
[--C-:B------:R-:W-:Y:S01]  /*01c0*/  IMAD.WIDE R22, R23, 0x4, R20.reuse ;  /* 0x0000000417167825 */ /* 0x100fe200078e0214 */
[----:B------:R-:W-:Y:S02]  /*01d0*/  CS2R R16, SRZ ;  /* 0x0000000000107805 */ /* 0x000fe4000001ff00 */
[----:B------:R-:W-:Y:S02]  /*01e0*/  CS2R R12, SRZ ;  /* 0x00000000000c7805 */ /* 0x000fe4000001ff00 */
[----:B------:R-:W-:Y:S01]  /*01f0*/  CS2R R18, SRZ ;  /* 0x0000000000127805 */ /* 0x000fe2000001ff00 */
[----:B------:R-:W-:Y:S01]  /*0200*/  IMAD.WIDE R20, R15, 0x4, R20 ;  /* 0x000000040f147825 */ /* 0x000fe200078e0214 */
[----:B------:R-:W-:Y:S01]  /*0210*/  CS2R R14, SRZ ;  /* 0x00000000000e7805 */ /* 0x000fe2000001ff00 */
[----:B------:R-:W3:Y:S04]  /*0220*/  @P1 LDG.E.EL.128 R8, desc[UR6][R22.64] ;  /* 0x0000000616081981 */ /* 0x000ee8000c2e1d00 */
[----:B------:R-:W4:Y:S04]  /*0230*/  @P2 LDG.E.EL.128 R16, desc[UR6][R20.64] ;  /* 0x0000000614102981 */ /* 0x000f28000c2e1d00 */
[----:B------:R0:W3:Y:S02]  /*0240*/  @!P0 LDG.E.EL.128 R12, desc[UR6][R24.64] ;  /* 0x00000006180c8981 */ /* 0x0000e4000c2e1d00 */
[----:B0-----:R-:W0:Y:S01]  /*0250*/  LDC.64 R24, c[0x0][0x228] ;  /* 0x00008a00ff187b82 */ /* 0x001e220000000a00 */
[----:B--2---:R-:W-:Y:S01]  /*0260*/  FADD R4, R4, 0.0010000000474974513054 ;  /* 0x3a83126f04047421 */ /* 0x004fe20000000000 */
[----:B------:R-:W-:-:S03]  /*0270*/  FADD R5, R5, 0.0010000000474974513054 ;  /* 0x3a83126f05057421 */ /* 0x000fc60000000000 */
[----:B------:R-:W1:Y:S01]  /*0280*/  MUFU.SQRT R23, R4 ;  /* 0x0000000400177308 */ /* 0x000e620000002000 */
[----:B------:R-:W-:-:S07]  /*0290*/  FADD R22, R6, 0.0010000000474974513054 ;  /* 0x3a83126f06167421 */ /* 0x000fce0000000000 */
[----:B------:R-:W2:Y:S01]  /*02a0*/  MUFU.SQRT R5, R5 ;  /* 0x0000000500057308 */ /* 0x000ea20000002000 */
[----:B-1----:R-:W-:-:S07]  /*02b0*/  FSETP.GT.AND P1, PT, R23, 8.50705917302346158658e+37, PT ;  /* 0x7e8000001700780b */ /* 0x002fce0003f24000 */
[----:B------:R-:W1:Y:S01]  /*02c0*/  MUFU.SQRT R22, R22 ;  /* 0x0000001600167308 */ /* 0x000e620000002000 */
[----:B------:R-:W-:Y:S02]  /*02d0*/  FSETP.GEU.AND P4, PT, R23, 1.175494350822287508e-38, PT ;  /* 0x008000001700780b */ /* 0x000fe40003f8e000 */
[C---:B--2---:R-:W-:Y:S02]  /*02e0*/  FSETP.GT.AND P2, PT, R5.reuse, 8.50705917302346158658e+37, PT ;  /* 0x7e8000000500780b */ /* 0x044fe40003f44000 */
[----:B------:R-:W-:Y:S01]  /*02f0*/  FSETP.GEU.AND P5, PT, R5, 1.175494350822287508e-38, PT ;  /* 0x008000000500780b */ /* 0x000fe20003fae000 */
[----:B------:R-:W-:Y:S01]  /*0300*/  @P1 FMUL R23, R23, 0.25 ;  /* 0x3e80000017171820 */ /* 0x000fe20000400000 */
[----:B-1----:R-:W-:-:S07]  /*0310*/  FSETP.GT.AND P3, PT, R22, 8.50705917302346158658e+37, PT ;  /* 0x7e8000001600780b */ /* 0x002fce0003f64000 */
[----:B------:R-:W-:Y:S01]  /*0320*/  @!P4 FMUL R23, R23, 16777216 ;  /* 0x4b8000001717c820 */ /* 0x000fe20000400000 */
[----:B------:R-:W-:Y:S01]  /*0330*/  HFMA2.MMA R4, -RZ, RZ, 1.625, 0 ;  /* 0x3e800000ff047435 */ /* 0x000fe200000001ff */
[----:B------:R-:W-:Y:S01]  /*0340*/  FSETP.GEU.AND P6, PT, R22, 1.175494350822287508e-38, PT ;  /* 0x008000001600780b */ /* 0x000fe20003fce000 */
[----:B------:R-:W-:Y:S01]  /*0350*/  @P2 FMUL R5, R5, 0.25 ;  /* 0x3e80000005052820 */ /* 0x000fe20000400000 */
[----:B------:R-:W1:Y:S01]  /*0360*/  MUFU.RCP R6, R23 ;  /* 0x0000001700067308 */ /* 0x000e620000001000 */
[C---:B---3--:R-:W-:Y:S01]  /*0370*/  FADD R20, -R13.reuse, R9 ;  /* 0x000000090d147221 */ /* 0x048fe20000000100 */
[----:B----4-:R-:W-:Y:S01]  /*0380*/  FADD R17, -R13, R17 ;  /* 0x000000110d117221 */ /* 0x010fe20000000100 */
[----:B------:R-:W-:Y:S01]  /*0390*/  @!P5 FMUL R5, R5, 16777216 ;  /* 0x4b8000000505d820 */ /* 0x000fe20000400000 */
[----:B------:R-:W-:Y:S02]  /*03a0*/  FADD R13, -R12, R8 ;  /* 0x000000080c0d7221 */ /* 0x000fe40000000100 */
[----:B------:R-:W2:Y:S01]  /*03b0*/  LDC.64 R8, c[0x0][0x230] ;  /* 0x00008c00ff087b82 */ /* 0x000ea20000000a00 */
[----:B------:R-:W-:Y:S01]  /*03c0*/  @P3 FMUL R22, R22, 0.25 ;  /* 0x3e80000016163820 */ /* 0x000fe20000400000 */
[----:B------:R-:W-:Y:S01]  /*03d0*/  FSEL R29, R4, 1, P1 ;  /* 0x3f800000041d7808 */ /* 0x000fe20000800000 */
[----:B------:R-:W3:Y:S02]  /*03e0*/  MUFU.RCP R5, R5 ;  /* 0x0000000500057308 */ /* 0x000ee40000001000 */
[----:B------:R-:W-:-:S02]  /*03f0*/  @!P6 FMUL R22, R22, 16777216 ;  /* 0x4b8000001616e820 */ /* 0x000fc40000400000 */
[----:B------:R-:W-:-:S04]  /*0400*/  @!P4 FMUL R29, R29, 16777216 ;  /* 0x4b8000001d1dc820 */ /* 0x000fc80000400000 */
[----:B------:R-:W4:Y:S01]  /*0410*/  MUFU.RCP R21, R22 ;  /* 0x0000001600157308 */ /* 0x000f220000001000 */
[----:B-1----:R-:W-:Y:S01]  /*0420*/  FMUL R29, R6, R29 ;  /* 0x0000001d061d7220 */ /* 0x002fe20000400000 */
[C---:B------:R-:W-:Y:S02]  /*0430*/  FSEL R6, R4.reuse, 1, P2 ;  /* 0x3f80000004067808 */ /* 0x040fe40001000000 */
[----:B------:R-:W-:-:S03]  /*0440*/  FSEL R26, R4, 1, P3 ;  /* 0x3f800000041a7808 */ /* 0x000fc60001800000 */
[----:B------:R-:W-:Y:S01]  /*0450*/  @!P5 FMUL R6, R6, 16777216 ;  /* 0x4b8000000606d820 */ /* 0x000fe20000400000 */
[----:B------:R-:W-:Y:S01]  /*0460*/  FADD R16, -R12, R16 ;  /* 0x000000100c107221 */ /* 0x000fe20000000100 */
[----:B------:R-:W-:Y:S02]  /*0470*/  @!P6 FMUL R26, R26, 16777216 ;  /* 0x4b8000001a1ae820 */ /* 0x000fe40000400000 */
[----:B---3--:R-:W-:Y:S01]  /*0480*/  FMUL R12, R5, R6 ;  /* 0x00000006050c7220 */ /* 0x008fe20000400000 */
[-C--:B------:R-:W-:Y:S01]  /*0490*/  FMUL R5, R13, R29.reuse ;  /* 0x0000001d0d057220 */ /* 0x080fe20000400000 */
[----:B------:R-:W-:Y:S01]  /*04a0*/  FMUL R13, R16, R29 ;  /* 0x0000001d100d7220 */ /* 0x000fe20000400000 */
[----:B0-----:R-:W-:-:S04]  /*04b0*/  IMAD.WIDE R28, R27, 0x4, R24 ;  /* 0x000000041b1c7825 */ /* 0x001fc800078e0218 */
[----:B----4-:R-:W-:Y:S01]  /*04c0*/  FMUL R6, R21, R26 ;  /* 0x0000001a15067220 */ /* 0x010fe20000400000 */
[-C--:B------:R-:W-:Y:S01]  /*04d0*/  FMUL R16, R20, R12.reuse ;  /* 0x0000000c14107220 */ /* 0x080fe20000400000 */
[----:B------:R-:W-:Y:S01]  /*04e0*/  CS2R R20, SRZ ;  /* 0x0000000000147805 */ /* 0x000fe2000001ff00 */
[----:B--2---:R-:W-:Y:S01]  /*04f0*/  IMAD.WIDE R8, R27, 0x4, R8 ;  /* 0x000000041b087825 */ /* 0x004fe200078e0208 */
[----:B------:R-:W-:Y:S02]  /*0500*/  CS2R R22, SRZ ;  /* 0x0000000000167805 */ /* 0x000fe4000001ff00 */
[----:B------:R-:W-:Y:S02]  /*0510*/  CS2R R24, SRZ ;  /* 0x0000000000187805 */ /* 0x000fe4000001ff00 */
[----:B------:R-:W-:Y:S02]  /*0520*/  CS2R R26, SRZ ;  /* 0x00000000001a7805 */ /* 0x000fe4000001ff00 */
[----:B------:R0:W2:Y:S04]  /*0530*/  @!P0 LDG.E.EL.128 R20, desc[UR6][R28.64] ;  /* 0x000000061c148981 */ /* 0x0000a8000c2e1d00 */
[----:B------:R-:W2:Y:S01]  /*0540*/  @!P0 LDG.E.EL.128 R24, desc[UR6][R8.64] ;  /* 0x0000000608188981 */ /* 0x000ea2000c2e1d00 */
[----:B------:R-:W-:Y:S01]  /*0550*/  FMUL R12, R17, R12 ;  /* 0x0000000c110c7220 */ /* 0x000fe20000400000 */
[----:B------:R-:W-:-:S04]  /*0560*/  FADD R17, R7, 0.0010000000474974513054 ;  /* 0x3a83126f07117421 */ /* 0x000fc80000000000 */
[----:B------:R-:W1:Y:S02]  /*0570*/  MUFU.SQRT R7, R17 ;  /* 0x0000001100077308 */ /* 0x000e640000002000 */
[C---:B-1----:R-:W-:Y:S02]  /*0580*/  FSETP.GT.AND P0, PT, R7.reuse, 8.50705917302346158658e+37, PT ;  /* 0x7e8000000700780b */ /* 0x042fe40003f04000 */
[----:B------:R-:W-:Y:S01]  /*0590*/  FSETP.GEU.AND P1, PT, R7, 1.175494350822287508e-38, PT ;  /* 0x008000000700780b */ /* 0x000fe20003f2e000 */
[C---:B0-----:R-:W-:Y:S01]  /*05a0*/  FADD R29, -R14.reuse, R18 ;  /* 0x000000120e1d7221 */ /* 0x041fe20000000100 */
[----:B------:R-:W-:-:S09]  /*05b0*/  FADD R17, -R14, R10 ;  /* 0x0000000a0e117221 */ /* 0x000fd20000000100 */
[----:B------:R-:W-:-:S04]  /*05c0*/  @P0 FMUL R7, R7, 0.25 ;  /* 0x3e80000007070820 */ /* 0x000fc80000400000 */
[----:B------:R-:W-:Y:S01]  /*05d0*/  @!P1 FMUL R7, R7, 16777216 ;  /* 0x4b80000007079820 */ /* 0x000fe20000400000 */
[----:B------:R-:W-:-:S03]  /*05e0*/  FMUL R29, R29, R6 ;  /* 0x000000061d1d7220 */ /* 0x000fc60000400000 */
[----:B------:R-:W0:Y:S01]  /*05f0*/  MUFU.RCP R10, R7 ;  /* 0x00000007000a7308 */ /* 0x000e220000001000 */
[C---:B------:R-:W-:Y:S01]  /*0600*/  FADD R11, -R15.reuse, R11 ;  /* 0x0000000b0f0b7221 */ /* 0x040fe20000000100 */
[----:B------:R-:W-:Y:S01]  /*0610*/  FADD R19, -R15, R19 ;  /* 0x000000130f137221 */ /* 0x000fe20000000100 */
[----:B------:R-:W-:Y:S01]  /*0620*/  FMUL R17, R17, R6 ;  /* 0x0000000611117220 */ /* 0x000fe20000400000 */
[----:B------:R-:W1:Y:S01]  /*0630*/  S2UR UR5, SR_CgaCtaId ;  /* 0x00000000000579c3 */ /* 0x000e620000008800 */
[----:B------:R-:W-:Y:S02]  /*0640*/  UMOV UR4, 0x400 ;  /* 0x0000040000047882 */ /* 0x000fe40000000000 */
[----:B-1----:R-:W-:Y:S01]  /*0650*/  UPRMT UR4, UR5, 0x654, UR4 ;  /* 0x0000065405047896 */ /* 0x002fe20008000004 */
[-CC-:B--2---:R-:W-:Y:S01]  /*0660*/  FFMA R13, R13, R20.reuse, R24.reuse ;  /* 0x000000140d0d7223 */ /* 0x184fe20000000018 */
[----:B------:R-:W-:-:S03]  /*0670*/  FFMA R5, R5, R20, R24 ;  /* 0x0000001405057223 */ /* 0x000fc60000000018 */
[----:B------:R-:W-:Y:S01]  /*0680*/  FADD R20, RZ, -R13 ;  /* 0x8000000dff147221 */ /* 0x000fe20000000000 */
[-CC-:B------:R-:W-:Y:S01]  /*0690*/  FFMA R12, R12, R21.reuse, R25.reuse ;  /* 0x000000150c0c7223 */ /* 0x180fe20000000019 */
[----:B------:R-:W-:Y:S02]  /*06a0*/  FFMA R8, R29, R22, R26 ;  /* 0x000000161d087223 */ /* 0x000fe4000000001a */
[----:B------:R-:W-:Y:S01]  /*06b0*/  FMUL R18, R20, 1.4426950216293334961 ;  /* 0x3fb8aa3b14127820 */ /* 0x000fe20000400000 */
[----:B------:R-:W-:Y:S01]  /*06c0*/  FFMA R16, R16, R21, R25 ;  /* 0x0000001510107223 */ /* 0x000fe20000000019 */
[----:B------:R-:W-:Y:S01]  /*06d0*/  FSEL R21, R4, 1, P0 ;  /* 0x3f80000004157808 */ /* 0x000fe20000000000 */
[----:B------:R-:W-:Y:S02]  /*06e0*/  FADD R14, RZ, -R8 ;  /* 0x80000008ff0e7221 */ /* 0x000fe40000000000 */
[----:B------:R-:W-:Y:S01]  /*06f0*/  FSETP.GEU.AND P3, PT, R18, -126, PT ;  /* 0xc2fc00001200780b */ /* 0x000fe20003f6e000 */
[----:B------:R-:W-:Y:S01]  /*0700*/  FADD R20, RZ, -R5 ;  /* 0x80000005ff147221 */ /* 0x000fe20000000000 */
[----:B------:R-:W-:Y:S01]  /*0710*/  @!P1 FMUL R21, R21, 16777216 ;  /* 0x4b80000015159820 */ /* 0x000fe20000400000 */
[----:B------:R-:W-:-:S02]  /*0720*/  FMUL R14, R14, 1.4426950216293334961 ;  /* 0x3fb8aa3b0e0e7820 */ /* 0x000fc40000400000 */
[----:B------:R-:W-:Y:S01]  /*0730*/  FMUL R15, R20, 1.4426950216293334961 ;  /* 0x3fb8aa3b140f7820 */ /* 0x000fe20000400000 */
[----:B0-----:R-:W-:Y:S01]  /*0740*/  FMUL R20, R10, R21 ;  /* 0x000000150a147220 */ /* 0x001fe20000400000 */
[----:B------:R-:W-:Y:S01]  /*0750*/  FFMA R22, R17, R22, R26 ;  /* 0x0000001611167223 */ /* 0x000fe2000000001a */
[----:B------:R-:W-:Y:S02]  /*0760*/  FSETP.GEU.AND P5, PT, R14, -126, PT ;  /* 0xc2fc00000e00780b */ /* 0x000fe40003fae000 */
[-C--:B------:R-:W-:Y:S01]  /*0770*/  FMUL R6, R11, R20.reuse ;  /* 0x000000140b067220 */ /* 0x080fe20000400000 */
[----:B------:R-:W-:Y:S02]  /*0780*/  FADD R11, RZ, -R22 ;  /* 0x80000016ff0b7221 */ /* 0x000fe40000000000 */
[----:B------:R-:W-:Y:S01]  /*0790*/  @!P3 FMUL R18, R18, 0.5 ;  /* 0x3f0000001212b820 */ /* 0x000fe20000400000 */
[-CC-:B------:R-:W-:Y:S01]  /*07a0*/  FFMA R6, R6, R23.reuse, R27.reuse ;  /* 0x0000001706067223 */ /* 0x180fe2000000001b */
[----:B------:R-:W-:Y:S01]  /*07b0*/  FMUL R20, R19, R20 ;  /* 0x0000001413147220 */ /* 0x000fe20000400000 */
[----:B------:R-:W-:Y:S01]  /*07c0*/  FADD R9, RZ, -R12 ;  /* 0x8000000cff097221 */ /* 0x000fe20000000000 */
[----:B------:R-:W0:Y:S01]  /*07d0*/  MUFU.EX2 R7, R18 ;  /* 0x0000001200077308 */ /* 0x000e220000000800 */
[----:B------:R-:W-:Y:S01]  /*07e0*/  FMUL R19, R11, 1.4426950216293334961 ;  /* 0x3fb8aa3b0b137820 */ /* 0x000fe20000400000 */
[----:B------:R-:W-:Y:S01]  /*07f0*/  FADD R11, RZ, -R6 ;  /* 0x80000006ff0b7221 */ /* 0x000fe20000000000 */
[----:B------:R-:W-:Y:S01]  /*0800*/  FSETP.GEU.AND P6, PT, R15, -126, PT ;  /* 0xc2fc00000f00780b */ /* 0x000fe20003fce000 */
[----:B------:R-:W-:Y:S01]  /*0810*/  FFMA R23, R20, R23, R27 ;  /* 0x0000001714177223 */ /* 0x000fe2000000001b */
[----:B------:R-:W-:Y:S01]  /*0820*/  FADD R10, RZ, -R16 ;  /* 0x80000010ff0a7221 */ /* 0x000fe20000000000 */
[----:B------:R-:W-:Y:S01]  /*0830*/  FMUL R9, R9, 1.4426950216293334961 ;  /* 0x3fb8aa3b09097820 */ /* 0x000fe20000400000 */
[----:B------:R-:W-:Y:S01]  /*0840*/  @!P5 FMUL R14, R14, 0.5 ;  /* 0x3f0000000e0ed820 */ /* 0x000fe20000400000 */
[----:B------:R-:W-:Y:S01]  /*0850*/  FMUL R20, R11, 1.4426950216293334961 ;  /* 0x3fb8aa3b0b147820 */ /* 0x000fe20000400000 */
[----:B------:R-:W-:Y:S01]  /*0860*/  FADD R11, RZ, -R23 ;  /* 0x80000017ff0b7221 */ /* 0x000fe20000000000 */
[----:B------:R-:W-:Y:S01]  /*0870*/  FMUL R10, R10, 1.4426950216293334961 ;  /* 0x3fb8aa3b0a0a7820 */ /* 0x000fe20000400000 */
[----:B------:R-:W-:-:S02]  /*0880*/  FSETP.GEU.AND P4, PT, R9, -126, PT ;  /* 0xc2fc00000900780b */ /* 0x000fc40003f8e000 */
[----:B------:R-:W-:Y:S01]  /*0890*/  FMUL R17, R11, 1.4426950216293334961 ;  /* 0x3fb8aa3b0b117820 */ /* 0x000fe20000400000 */
[----:B------:R-:W1:Y:S01]  /*08a0*/  MUFU.EX2 R14, R14 ;  /* 0x0000000e000e7308 */ /* 0x000e620000000800 */
[----:B------:R-:W-:Y:S02]  /*08b0*/  FSETP.GEU.AND P0, PT, R10, -126, PT ;  /* 0xc2fc00000a00780b */ /* 0x000fe40003f0e000 */
[----:B------:R-:W-:Y:S01]  /*08c0*/  FSETP.GEU.AND P1, PT, R19, -126, PT ;  /* 0xc2fc00001300780b */ /* 0x000fe20003f2e000 */
[----:B0-----:R-:W-:Y:S01]  /*08d0*/  @!P3 FMUL R7, R7, R7 ;  /* 0x000000070707b220 */ /* 0x001fe20000400000 */
[----:B------:R-:W-:Y:S01]  /*08e0*/  @!P6 FMUL R15, R15, 0.5 ;  /* 0x3f0000000f0fe820 */ /* 0x000fe20000400000 */
[----:B------:R-:W-:Y:S02]  /*08f0*/  FSETP.GEU.AND P3, PT, R17, -126, PT ;  /* 0xc2fc00001100780b */ /* 0x000fe40003f6e000 */
[----:B------:R-:W-:Y:S01]  /*0900*/  FSETP.GEU.AND P2, PT, R20, -126, PT ;  /* 0xc2fc00001400780b */ /* 0x000fe20003f4e000 */
[----:B------:R-:W0:Y:S01]  /*0910*/  MUFU.EX2 R18, R15 ;  /* 0x0000000f00127308 */ /* 0x000e220000000800 */
[----:B------:R-:W-:-:S04]  /*0920*/  @!P4 FMUL R9, R9, 0.5 ;  /* 0x3f0000000909c820 */ /* 0x000fc80000400000 */
[----:B------:R-:W-:Y:S01]  /*0930*/  @!P0 FMUL R10, R10, 0.5 ;  /* 0x3f0000000a0a8820 */ /* 0x000fe20000400000 */
[----:B-1----:R-:W-:Y:S01]  /*0940*/  @!P5 FMUL R14, R14, R14 ;  /* 0x0000000e0e0ed220 */ /* 0x002fe20000400000 */
[----:B------:R-:W-:Y:S01]  /*0950*/  @!P1 FMUL R19, R19, 0.5 ;  /* 0x3f00000013139820 */ /* 0x000fe20000400000 */
[----:B------:R-:W1:Y:S02]  /*0960*/  MUFU.EX2 R9, R9 ;  /* 0x0000000900097308 */ /* 0x000e640000000800 */
[----:B------:R-:W-:Y:S02]  /*0970*/  @!P3 FMUL R17, R17, 0.5 ;  /* 0x3f0000001111b820 */ /* 0x000fe40000400000 */
[----:B------:R-:W-:-:S04]  /*0980*/  @!P2 FMUL R20, R20, 0.5 ;  /* 0x3f0000001414a820 */ /* 0x000fc80000400000 */
[----:B------:R2:W-:Y:S01]  /*0990*/  MUFU.EX2 R11, R19 ;  /* 0x00000013000b7308 */ /* 0x0005e20000000800 */
[----:B0-----:R-:W-:-:S07]  /*09a0*/  @!P6 FMUL R18, R18, R18 ;  /* 0x000000121212e220 */ /* 0x001fce0000400000 */
[----:B------:R-:W0:Y:S01]  /*09b0*/  MUFU.EX2 R10, R10 ;  /* 0x0000000a000a7308 */ /* 0x000e220000000800 */
[----:B--2---:R-:W-:Y:S01]  /*09c0*/  FADD R19, R14, 1 ;  /* 0x3f8000000e137421 */ /* 0x004fe20000000000 */
[----:B------:R-:W-:-:S04]  /*09d0*/  FADD R7, R7, 1 ;  /* 0x3f80000007077421 */ /* 0x000fc80000000000 */
[----:B------:R-:W-:Y:S02]  /*09e0*/  FSETP.GT.AND P6, PT, R19, 8.50705917302346158658e+37, PT ;  /* 0x7e8000001300780b */ /* 0x000fe40003fc4000 */
[----:B------:R-:W2:Y:S01]  /*09f0*/  MUFU.EX2 R17, R17 ;  /* 0x0000001100117308 */ /* 0x000ea20000000800 */
[----:B-1----:R-:W-:-:S07]  /*0a00*/  @!P4 FMUL R9, R9, R9 ;  /* 0x000000090909c220 */ /* 0x002fce0000400000 */
[----:B------:R-:W1:Y:S01]  /*0a10*/  MUFU.EX2 R15, R20 ;  /* 0x00000014000f7308 */ /* 0x000e620000000800 */
[----:B------:R-:W-:Y:S01]  /*0a20*/  FSETP.GT.AND P4, PT, R7, 8.50705917302346158658e+37, PT ;  /* 0x7e8000000700780b */ /* 0x000fe20003f84000 */
[----:B0-----:R-:W-:Y:S01]  /*0a30*/  @!P0 FMUL R10, R10, R10 ;  /* 0x0000000a0a0a8220 */ /* 0x001fe20000400000 */
[----:B------:R-:W-:Y:S01]  /*0a40*/  FADD R18, R18, 1 ;  /* 0x3f80000012127421 */ /* 0x000fe20000000000 */
[----:B------:R-:W-:Y:S01]  /*0a50*/  @P6 FMUL R19, R19, 0.25 ;  /* 0x3e80000013136820 */ /* 0x000fe20000400000 */
[----:B------:R-:W-:Y:S01]  /*0a60*/  @!P1 FMUL R11, R11, R11 ;  /* 0x0000000b0b0b9220 */ /* 0x000fe20000400000 */
[----:B--2---:R-:W-:Y:S01]  /*0a70*/  @!P3 FMUL R17, R17, R17 ;  /* 0x000000111111b220 */ /* 0x004fe20000400000 */
[----:B------:R-:W-:Y:S01]  /*0a80*/  FADD R14, R10, 1 ;  /* 0x3f8000000a0e7421 */ /* 0x000fe20000000000 */
[----:B------:R-:W-:Y:S01]  /*0a90*/  FADD R9, R9, 1 ;  /* 0x3f80000009097421 */ /* 0x000fe20000000000 */
[----:B------:R0:W-:Y:S01]  /*0aa0*/  MUFU.RCP R10, R19 ;  /* 0x00000013000a7308 */ /* 0x0001e20000001000 */
[----:B------:R-:W-:Y:S01]  /*0ab0*/  FSETP.GT.AND P0, PT, R18, 8.50705917302346158658e+37, PT ;  /* 0x7e8000001200780b */ /* 0x000fe20003f04000 */
[----:B-1----:R-:W-:Y:S01]  /*0ac0*/  @!P2 FMUL R15, R15, R15 ;  /* 0x0000000f0f0fa220 */ /* 0x002fe20000400000 */
[----:B------:R-:W-:Y:S01]  /*0ad0*/  FADD R21, R11, 1 ;  /* 0x3f8000000b157421 */ /* 0x000fe20000000000 */
[----:B0-----:R-:W-:-:S02]  /*0ae0*/  FADD R19, R17, 1 ;  /* 0x3f80000011137421 */ /* 0x001fc40000000000 */
[----:B------:R-:W-:Y:S01]  /*0af0*/  FADD R24, R15, 1 ;  /* 0x3f8000000f187421 */ /* 0x000fe20000000000 */
[----:B------:R-:W-:Y:S01]  /*0b00*/  FSETP.GT.AND P5, PT, R9, 8.50705917302346158658e+37, PT ;  /* 0x7e8000000900780b */ /* 0x000fe20003fa4000 */
[----:B------:R-:W-:Y:S01]  /*0b10*/  @P4 FMUL R7, R7, 0.25 ;  /* 0x3e80000007074820 */ /* 0x000fe20000400000 */
[----:B------:R-:W-:Y:S02]  /*0b20*/  FSEL R20, R4, 1, P4 ;  /* 0x3f80000004147808 */ /* 0x000fe40002000000 */
[----:B------:R-:W-:Y:S02]  /*0b30*/  FSETP.GT.AND P1, PT, R14, 8.50705917302346158658e+37, PT ;  /* 0x7e8000000e00780b */ /* 0x000fe40003f24000 */
[----:B------:R-:W-:Y:S02]  /*0b40*/  FSETP.GT.AND P4, PT, R19, 8.50705917302346158658e+37, PT ;  /* 0x7e8000001300780b */ /* 0x000fe40003f84000 */
[----:B------:R-:W-:Y:S02]  /*0b50*/  FSETP.GT.AND P2, PT, R21, 8.50705917302346158658e+37, PT ;  /* 0x7e8000001500780b */ /* 0x000fe40003f44000 */
[----:B------:R-:W-:Y:S01]  /*0b60*/  FSETP.GT.AND P3, PT, R24, 8.50705917302346158658e+37, PT ;  /* 0x7e8000001800780b */ /* 0x000fe20003f64000 */
[----:B------:R-:W-:Y:S01]  /*0b70*/  @P0 FMUL R18, R18, 0.25 ;  /* 0x3e80000012120820 */ /* 0x000fe20000400000 */
[----:B------:R-:W-:Y:S01]  /*0b80*/  SHF.R.U32.HI R25, RZ, 0x4, R3 ;  /* 0x00000004ff197819 */ /* 0x000fe20000011603 */
[----:B------:R-:W0:Y:S01]  /*0b90*/  MUFU.RCP R7, R7 ;  /* 0x0000000700077308 */ /* 0x000e220000001000 */
[----:B------:R-:W-:Y:S01]  /*0ba0*/  SHF.L.U32 R17, R3, 0x6, RZ ;  /* 0x0000000603117819 */ /* 0x000fe200000006ff */
[----:B------:R-:W-:-:S02]  /*0bb0*/  @P5 FMUL R9, R9, 0.25 ;  /* 0x3e80000009095820 */ /* 0x000fc40000400000 */
[----:B------:R-:W-:Y:S01]  /*0bc0*/  @P1 FMUL R14, R14, 0.25 ;  /* 0x3e8000000e0e1820 */ /* 0x000fe20000400000 */
[----:B------:R-:W-:Y:S01]  /*0bd0*/  LOP3.LUT R17, R17, 0x3c0, RZ, 0xc0, !PT ;  /* 0x000003c011117812 */ /* 0x000fe200078ec0ff */
[----:B------:R-:W-:Y:S02]  /*0be0*/  @P4 FMUL R19, R19, 0.25 ;  /* 0x3e80000013134820 */ /* 0x000fe40000400000 */
[----:B------:R1:W2:Y:S01]  /*0bf0*/  MUFU.RCP R11, R18 ;  /* 0x00000012000b7308 */ /* 0x0002a20000001000 */
[----:B------:R-:W-:Y:S01]  /*0c00*/  @P2 FMUL R21, R21, 0.25 ;  /* 0x3e80000015152820 */ /* 0x000fe20000400000 */
[----:B------:R-:W-:Y:S01]  /*0c10*/  @P3 FMUL R24, R24, 0.25 ;  /* 0x3e80000018183820 */ /* 0x000fe20000400000 */
[----:B------:R-:W-:Y:S02]  /*0c20*/  IADD3 R26, R17, UR4, RZ ;  /* 0x00000004111a7c10 */ /* 0x000fe4000fffe0ff */
[----:B-1----:R-:W-:-:S03]  /*0c30*/  SGXT.U32 R18, R25, 0x3 ;  /* 0x000000031912781a */ /* 0x002fc60000000000 */
[----:B------:R-:W1:Y:S01]  /*0c40*/  MUFU.RCP R9, R9 ;  /* 0x0000000900097308 */ /* 0x000e620000001000 */
[----:B------:R-:W-:-:S07]  /*0c50*/  LOP3.LUT R25, R17, R18, RZ, 0xfc, !PT ;  /* 0x0000001211197212 */ /* 0x000fce00078efcff */
[----:B------:R-:W3:Y:S01]  /*0c60*/  MUFU.RCP R14, R14 ;  /* 0x0000000e000e7308 */ /* 0x000ee20000001000 */
[----:B------:R-:W-:Y:S02]  /*0c70*/  LEA R17, R25, R26, 0x2 ;  /* 0x0000001a19117211 */ /* 0x000fe400078e10ff */
[----:B------:R-:W-:-:S05]  /*0c80*/  FSEL R26, R4, 1, P0 ;  /* 0x3f800000041a7808 */ /* 0x000fca0000000000 */
[----:B------:R4:W5:Y:S01]  /*0c90*/  MUFU.RCP R15, R21 ;  /* 0x00000015000f7308 */ /* 0x0009620000001000 */
[----:B0-----:R-:W-:-:S07]  /*0ca0*/  FMUL R20, R7, R20 ;  /* 0x0000001407147220 */ /* 0x001fce0000400000 */
[----:B------:R0:W0:Y:S01]  /*0cb0*/  MUFU.RCP R18, R24 ;  /* 0x0000001800127308 */ /* 0x0000220000001000 */
[----:B----4-:R-:W-:-:S07]  /*0cc0*/  FSEL R21, R4, 1, P6 ;  /* 0x3f80000004157808 */ /* 0x010fce0003000000 */
[----:B------:R-:W4:Y:S01]  /*0cd0*/  MUFU.RCP R19, R19 ;  /* 0x0000001300137308 */ /* 0x000f220000001000 */
[----:B------:R-:W-:Y:S01]  /*0ce0*/  FMUL R7, R10, R21 ;  /* 0x000000150a077220 */ /* 0x000fe20000400000 */
[----:B--2---:R-:W-:Y:S01]  /*0cf0*/  FMUL R10, R11, R26 ;  /* 0x0000001a0b0a7220 */ /* 0x004fe20000400000 */
[C---:B------:R-:W-:Y:S02]  /*0d00*/  FSEL R28, R4.reuse, 1, P5 ;  /* 0x3f800000041c7808 */ /* 0x040fe40002800000 */
[C---:B------:R-:W-:Y:S02]  /*0d10*/  FSEL R11, R4.reuse, 1, P1 ;  /* 0x3f800000040b7808 */ /* 0x040fe40000800000 */
[C---:B0-----:R-:W-:Y:S02]  /*0d20*/  FSEL R24, R4.reuse, 1, P2 ;  /* 0x3f80000004187808 */ /* 0x041fe40001000000 */
[C---:B------:R-:W-:Y:S02]  /*0d30*/  FSEL R21, R4.reuse, 1, P3 ;  /* 0x3f80000004157808 */ /* 0x040fe40001800000 */
[----:B------:R-:W-:Y:S01]  /*0d40*/  FSEL R4, R4, 1, P4 ;  /* 0x3f80000004047808 */ /* 0x000fe20002000000 */
[----:B-1----:R-:W-:Y:S01]  /*0d50*/  FMUL R9, R9, R28 ;  /* 0x0000001c09097220 */ /* 0x002fe20000400000 */
[----:B---3--:R-:W-:Y:S01]  /*0d60*/  FMUL R11, R14, R11 ;  /* 0x0000000b0e0b7220 */ /* 0x008fe20000400000 */
[----:B-----5:R-:W-:Y:S01]  /*0d70*/  FMUL R15, R15, R24 ;  /* 0x000000180f0f7220 */ /* 0x020fe20000400000 */
[----:B------:R-:W-:Y:S01]  /*0d80*/  FMUL R21, R18, R21 ;  /* 0x0000001512157220 */ /* 0x000fe20000400000 */
[----:B----4-:R-:W-:Y:S01]  /*0d90*/  FMUL R4, R19, R4 ;  /* 0x0000000413047220 */ /* 0x010fe20000400000 */
[----:B------:R-:W-:Y:S01]  /*0da0*/  FMUL R18, R12, R9 ;  /* 0x000000090c127220 */ /* 0x000fe20000400000 */
[----:B------:R-:W-:Y:S01]  /*0db0*/  FMUL R20, R13, R20 ;  /* 0x000000140d147220 */ /* 0x000fe20000400000 */
[----:B------:R-:W-:Y:S01]  /*0dc0*/  FMUL R24, R8, R7 ;  /* 0x0000000708187220 */ /* 0x000fe20000400000 */
[----:B------:R-:W-:Y:S01]  /*0dd0*/  FMUL R12, R5, R10 ;  /* 0x0000000a050c7220 */ /* 0x000fe20000400000 */
[----:B------:R-:W-:Y:S01]  /*0de0*/  FMUL R16, R16, R11 ;  /* 0x0000000b10107220 */ /* 0x000fe20000400000 */
[----:B------:R-:W-:Y:S01]  /*0df0*/  FMUL R22, R22, R15 ;  /* 0x0000000f16167220 */ /* 0x000fe20000400000 */
[----:B------:R-:W-:Y:S01]  /*0e00*/  FMUL R14, R6, R21 ;  /* 0x00000015060e7220 */ /* 0x000fe20000400000 */
[----:B------:R-:W-:Y:S01]  /*0e10*/  FMUL R26, R23, R4 ;  /* 0x00000004171a7220 */ /* 0x000fe20000400000 */
[----:B------:R-:W-:Y:S01]  /*0e20*/  STS [R17+0x20], R20 ;  /* 0x0000201411007388 */ /* 0x000fe20000000800 */
[----:B------:R-:W0:Y:S03]  /*0e30*/  LDC.64 R8, c[0x0][0x238] ;  /* 0x00008e00ff087b82 */ /* 0x000e260000000a00 */
[----:B------:R-:W-:Y:S04]  /*0e40*/  STS [R17+0x70], R18 ;  /* 0x0000701211007388 */ /* 0x000fe80000000800 */
[----:B------:R-:W-:Y:S04]  /*0e50*/  STS [R17+0xc0], R24 ;  /* 0x0000c01811007388 */ /* 0x000fe80000000800 */
[----:B------:R-:W-:Y:S04]  /*0e60*/  STS [R17], R12 ;  /* 0x0000000c11007388 */ /* 0x000fe80000000800 */
[----:B------:R-:W-:Y:S04]  /*0e70*/  STS [R17+0x50], R16 ;  /* 0x0000501011007388 */ /* 0x000fe80000000800 */
[----:B------:R-:W-:Y:S04]  /*0e80*/  STS [R17+0xa0], R22 ;  /* 0x0000a01611007388 */ /* 0x000fe80000000800 */
[----:B------:R-:W-:Y:S04]  /*0e90*/  STS [R17+0xf0], R14 ;  /* 0x0000f00e11007388 */ /* 0x000fe80000000800 */
[----:B------:R-:W-:Y:S01]  /*0ea0*/  STS [R17+0x110], R26 ;  /* 0x0001101a11007388 */ /* 0x000fe20000000800 */
[----:B------:R-:W-:-:S02]  /*0eb0*/  SHF.L.U32 R10, R3, 0x2, RZ ;  /* 0x00000002030a7819 */ /* 0x000fc400000006ff */
[----:B------:R-:W-:Y:S02]  /*0ec0*/  LOP3.LUT R4, R3, 0x7c, RZ, 0xc0, !PT ;  /* 0x0000007c03047812 */ /* 0x000fe400078ec0ff */
[----:B------:R-:W-:Y:S02]  /*0ed0*/  LOP3.LUT R10, R10, 0x1fc, RZ, 0xc0, !PT ;  /* 0x000001fc0a0a7812 */ /* 0x000fe400078ec0ff */
[----:B------:R-:W-:-:S04]  /*0ee0*/  LEA R5, R4, UR4, 0x2 ;  /* 0x0000000404057c11 */ /* 0x000fc8000f8e10ff */
[----:B------:R-:W-:Y:S01]  /*0ef0*/  LEA R5, R10, R5, 0x2 ;  /* 0x000000050a057211 */ /* 0x000fe200078e10ff */
[----:B------:R-:W-:Y:S01]  /*0f00*/  BAR.SYNC.DEFER_BLOCKING 0x0 ;  /* 0x0000000000007b1d */ /* 0x000fe20000010000 */
[----:B------:R-:W-:Y:S02]  /*0f10*/  SHF.L.U32 R11, R3, 0x2, RZ ;  /* 0x00000002030b7819 */ /* 0x000fe400000006ff */
[----:B------:R-:W-:Y:S02]  /*0f20*/  SHF.R.U32.HI R3, RZ, 0x2, R3 ;  /* 0x00000002ff037819 */ /* 0x000fe40000011603 */
[----:B------:R-:W-:Y:S02]  /*0f30*/  LOP3.LUT R0, R0, 0xc, R11, 0xf8, !PT ;  /* 0x0000000c00007812 */ /* 0x000fe400078ef80b */
[----:B------:R-:W-:Y:S01]  /*0f40*/  SGXT.U32 R3, R3, 0x5 ;  /* 0x000000050303781a */ /* 0x000fe20000000000 */
[----:B------:R-:W1:Y:S01]  /*0f50*/  LDS.128 R4, [R5] ;  /* 0x0000000005047984 */ /* 0x000e620000000c00 */
[----:B------:R-:W-:-:S02]  /*0f60*/  SHF.R.U32.HI R11, RZ, 0x2, R0 ;  /* 0x00000002ff0b7819 */ /* 0x000fc40000011600 */
[----:B------:R-:W-:Y:S02]  /*0f70*/  LOP3.LUT R3, R3, R2, RZ, 0xfc, !PT ;  /* 0x0000000203037212 */ /* 0x000fe400078efcff */
[----:B------:R-:W-:Y:S01]  /*0f80*/  ISETP.GE.AND P0, PT, R0, 0x10, PT ;  /* 0x000000100000780c */ /* 0x000fe20003f06270 */
[----:B------:R-:W-:Y:S01]  /*0f90*/  IMAD R11, R11, 0xc00, RZ ;  /* 0x00000c000b0b7824 */ /* 0x000fe200078e02ff */
[C---:B------:R-:W-:Y:S02]  /*0fa0*/  LOP3.LUT R0, R3.reuse, 0x20, RZ, 0xfc, !PT ;  /* 0x0000002003007812 */ /* 0x040fe400078efcff */
[----:B------:R-:W-:Y:S02]  /*0fb0*/  LOP3.LUT R2, R10, 0x200, RZ, 0xfc, !PT ;  /* 0x000002000a027812 */ /* 0x000fe400078efcff */
[----:B------:R-:W-:Y:S02]  /*0fc0*/  ISETP.LT.AND P1, PT, R3, 0x300, !P0 ;  /* 0x000003000300780c */ /* 0x000fe40004721270 */
[----:B------:R-:W-:-:S02]  /*0fd0*/  ISETP.LT.AND P0, PT, R0, 0x300, !P0 ;  /* 0x000003000000780c */ /* 0x000fc40004701270 */
[----:B------:R-:W-:Y:S02]  /*0fe0*/  LOP3.LUT R2, R2, 0x3f0, RZ, 0xc0, !PT ;  /* 0x000003f002027812 */ /* 0x000fe400078ec0ff */
[----:B------:R-:W-:Y:S02]  /*0ff0*/  LEA R3, R3, R11, 0x2 ;  /* 0x0000000b03037211 */ /* 0x000fe400078e10ff */
[----:B------:R-:W-:-:S03]  /*1000*/  IADD3 R13, R2, UR4, RZ ;  /* 0x00000004020d7c10 */ /* 0x000fc6000fffe0ff */
[----:B0-----:R-:W-:Y:S01]  /*1010*/  IMAD.WIDE R2, R3, 0x4, R8 ;  /* 0x0000000403027825 */ /* 0x001fe200078e0208 */
[----:B------:R-:W-:-:S04]  /*1020*/  LEA R13, R10, R13, 0x2 ;  /* 0x0000000d0a0d7211 */ /* 0x000fc800078e10ff */
[----:B-1----:R0:W-:Y:S02]  /*1030*/  @P1 STG.E.128 desc[UR6][R2.64], R4 ;  /* 0x0000000402001986 */ /* 0x0021e4000c101d06 */
[----:B0-----:R-:W-:Y:S05]  /*1040*/  @!P0 EXIT ;  /* 0x000000000000894d */ /* 0x001fea0003800000 */
[----:B------:R-:W0:Y:S01]  /*1050*/  LDS.128 R12, [R13+0x800] ;  /* 0x000800000d0c7984 */ /* 0x000e220000000c00 */
[----:B------:R-:W-:-:S05]  /*1060*/  LEA R11, R0, R11, 0x2 ;  /* 0x0000000b000b7211 */ /* 0x000fca00078e10ff */
[----:B------:R-:W-:-:S05]  /*1070*/  IMAD.WIDE R8, R11, 0x4, R8 ;  /* 0x000000040b087825 */ /* 0x000fca00078e0208 */
[----:B0-----:R-:W-:Y:S01]  /*1080*/  STG.E.128 desc[UR6][R8.64], R12 ;  /* 0x0000000c08007986 */ /* 0x001fe2000c101d06 */
[----:B------:R-:W-:Y:S05]  /*1090*/  EXIT ;  /* 0x000000000000794d */ /* 0x000fea0003800000 */
.L_x_0:
[----:B------:R-:W-:-:S00]  /*10a0*/  BRA `(.L_x_0) ;  /* 0xfffffffc00fc7947 */ /* 0x000fc0000383ffff */
[----:B------:R-:W-:-:S00]  /*10b0*/  NOP ;  /* 0x0000000000007918 */ /* 0x000fc00000000000 */
        /* <DEDUP_REMOVED lines=12> */
.L_x_1:


//--------------------- .nv.global.init           --------------------------
	.section	.nv.global.init,"aw",@progbits
.nv.global.init:
	.type		_$_str,@object
	.size		_$_str,(_$_str_$_2 - _$_str)
_$_str:
        /*0000*/ 	.byte	0x5f, 0x5f, 0x43, 0x55, 0x44, 0x41, 0x5f, 0x46, 0x54, 0x5a, 0x00
	.type		_$_str_$_2,@object
	.size		_$_str_$_2,(.L_1 - _$_str_$_2)
_$_str_$_2:
        /*000b*/ 	.byte	0x5f, 0x5f, 0x43, 0x55, 0x44, 0x41, 0x5f, 0x50, 0x52, 0x45, 0x43, 0x5f, 0x53, 0x51, 0x52, 0x54
        /*001b*/ 	.byte	0x00
.L_1:


//--------------------- .nv.shared.triton_poi_fused__native_batch_norm_legit_no_training_silu_36 --------------------------
	.section	.nv.shared.triton_poi_fused__native_batch_norm_legit_no_training_silu_36,"aw",@nobits
	.sectionflags	@""
	.align	16
	.zero		1024


//--------------------- .nv.constant0.triton_poi_fused__native_batch_norm_legit_no_training_silu_36 --------------------------
	.section	.nv.constant0.triton_poi_fused__native_batch_norm_legit_no_training_silu_36,"a",@progbits
	.sectionflags	@""
	.align	4
.nv.constant0.triton_poi_fused__native_batch_norm_legit_no_training_silu_36:
	.zero		584
